//
// Generated by NVIDIA NVVM Compiler
//
// Compiler Build ID: CL-36424714
// Cuda compilation tools, release 13.0, V13.0.88
// Based on NVVM 20.0.0
//

.version 9.0
.target sm_100
.address_size 64

	// .globl	_Z10stencil_2dPiS_i
// _ZZ10stencil_2dPiS_iE4temp has been demoted

.visible .entry _Z10stencil_2dPiS_i(
	.param .u64 .ptr .align 1 _Z10stencil_2dPiS_i_param_0,
	.param .u64 .ptr .align 1 _Z10stencil_2dPiS_i_param_1,
	.param .u32 _Z10stencil_2dPiS_i_param_2
)
{
	.reg .pred 	%p<9>;
	.reg .b32 	%r<57>;
	.reg .b64 	%rd<15>;
	// demoted variable
	.shared .align 4 .b8 _ZZ10stencil_2dPiS_iE4temp[5184];
	ld.param.u64 	%rd4, [_Z10stencil_2dPiS_i_param_0];
	ld.param.u64 	%rd5, [_Z10stencil_2dPiS_i_param_1];
	ld.param.u32 	%r8, [_Z10stencil_2dPiS_i_param_2];
	cvta.to.global.u64 	%rd1, %rd5;
	cvta.to.global.u64 	%rd2, %rd4;
	mov.u32 	%r9, %ctaid.x;
	mov.u32 	%r10, %ntid.x;
	mov.u32 	%r1, %tid.x;
	mad.lo.s32 	%r2, %r9, %r10, %r1;
	mov.u32 	%r11, %ctaid.y;
	mov.u32 	%r12, %ntid.y;
	mov.u32 	%r3, %tid.y;
	mad.lo.s32 	%r4, %r11, %r12, %r3;
	mad.lo.s32 	%r5, %r8, %r2, %r4;
	mul.wide.s32 	%rd6, %r5, 4;
	add.s64 	%rd3, %rd2, %rd6;
	ld.global.u32 	%r13, [%rd3];
	mov.u32 	%r14, _ZZ10stencil_2dPiS_iE4temp;
	mad.lo.s32 	%r15, %r1, 144, %r14;
	shl.b32 	%r16, %r3, 2;
	add.s32 	%r17, %r15, %r16;
	add.s32 	%r6, %r17, 288;
	st.shared.u32 	[%r17+296], %r13;
	setp.gt.u32 	%p1, %r1, 1;
	setp.lt.s32 	%p2, %r2, 2;
	or.pred  	%p3, %p1, %p2;
	@%p3 bra 	$L__BB0_2;
	add.s32 	%r18, %r2, -2;
	mad.lo.s32 	%r19, %r8, %r18, %r4;
	mul.wide.s32 	%rd7, %r19, 4;
	add.s64 	%rd8, %rd2, %rd7;
	ld.global.u32 	%r20, [%rd8];
	st.shared.u32 	[%r6+-280], %r20;
	mad.lo.s32 	%r21, %r8, 34, %r19;
	mul.wide.s32 	%rd9, %r21, 4;
	add.s64 	%rd10, %rd2, %rd9;
	ld.global.u32 	%r22, [%rd10];
	st.shared.u32 	[%r6+4616], %r22;
$L__BB0_2:
	setp.lt.s32 	%p4, %r2, 2;
	setp.gt.u32 	%p5, %r3, 1;
	or.pred  	%p6, %p5, %p4;
	@%p6 bra 	$L__BB0_4;
	ld.global.u32 	%r23, [%rd3+-8];
	st.shared.u32 	[%r6], %r23;
	ld.global.u32 	%r24, [%rd3+128];
	st.shared.u32 	[%r6+136], %r24;
$L__BB0_4:
	bar.sync 	0;
	add.s32 	%r25, %r2, 2;
	add.s32 	%r7, %r8, -1;
	rem.s32 	%r26, %r25, %r7;
	add.s32 	%r27, %r26, -2;
	abs.s32 	%r28, %r27;
	setp.lt.s32 	%p7, %r28, 2;
	@%p7 bra 	$L__BB0_7;
	add.s32 	%r29, %r4, 2;
	rem.s32 	%r30, %r29, %r7;
	add.s32 	%r31, %r30, -2;
	abs.s32 	%r32, %r31;
	setp.lt.u32 	%p8, %r32, 2;
	@%p8 bra 	$L__BB0_7;
	add.s32 	%r36, %r14, %r16;
	ld.shared.u32 	%r37, [%r6+8];
	mad.lo.s32 	%r38, %r1, 144, %r36;
	ld.shared.u32 	%r39, [%r38+8];
	sub.s32 	%r40, %r39, %r37;
	ld.shared.u32 	%r41, [%r6];
	add.s32 	%r42, %r40, %r41;
	ld.shared.u32 	%r43, [%r38+152];
	add.s32 	%r44, %r43, %r42;
	ld.shared.u32 	%r45, [%r6+4];
	add.s32 	%r46, %r44, %r45;
	shl.b32 	%r47, %r37, 1;
	add.s32 	%r48, %r46, %r47;
	ld.shared.u32 	%r49, [%r38+440];
	add.s32 	%r50, %r49, %r48;
	ld.shared.u32 	%r51, [%r6+12];
	add.s32 	%r52, %r50, %r51;
	ld.shared.u32 	%r53, [%r38+584];
	add.s32 	%r54, %r53, %r52;
	ld.shared.u32 	%r55, [%r6+16];
	add.s32 	%r56, %r54, %r55;
	bar.sync 	0;
	add.s64 	%rd14, %rd1, %rd6;
	st.global.u32 	[%rd14], %r56;
	bra.uni 	$L__BB0_8;
$L__BB0_7:
	ld.global.u32 	%r33, [%rd3];
	add.s64 	%rd12, %rd1, %rd6;
	st.global.u32 	[%rd12], %r33;
$L__BB0_8:
	ret;

}
	// .globl	_Z14matrix_mul_gpuPKiS0_Pii
.visible .entry _Z14matrix_mul_gpuPKiS0_Pii(
	.param .u64 .ptr .align 1 _Z14matrix_mul_gpuPKiS0_Pii_param_0,
	.param .u64 .ptr .align 1 _Z14matrix_mul_gpuPKiS0_Pii_param_1,
	.param .u64 .ptr .align 1 _Z14matrix_mul_gpuPKiS0_Pii_param_2,
	.param .u32 _Z14matrix_mul_gpuPKiS0_Pii_param_3
)
{
	.reg .pred 	%p<10>;
	.reg .b32 	%r<127>;
	.reg .b32 	%f<52>;
	.reg .b64 	%rd<47>;

	ld.param.u64 	%rd4, [_Z14matrix_mul_gpuPKiS0_Pii_param_0];
	ld.param.u64 	%rd5, [_Z14matrix_mul_gpuPKiS0_Pii_param_1];
	ld.param.u64 	%rd3, [_Z14matrix_mul_gpuPKiS0_Pii_param_2];
	ld.param.u32 	%r44, [_Z14matrix_mul_gpuPKiS0_Pii_param_3];
	cvta.to.global.u64 	%rd1, %rd5;
	cvta.to.global.u64 	%rd2, %rd4;
	mov.u32 	%r45, %tid.x;
	mov.u32 	%r46, %ntid.x;
	mov.u32 	%r47, %ctaid.x;
	mad.lo.s32 	%r1, %r46, %r47, %r45;
	mov.u32 	%r2, %tid.y;
	mov.u32 	%r48, %ntid.y;
	mov.u32 	%r49, %ctaid.y;
	mul.lo.s32 	%r3, %r48, %r49;
	add.s32 	%r50, %r3, %r2;
	max.s32 	%r51, %r1, %r50;
	setp.ge.s32 	%p1, %r51, %r44;
	@%p1 bra 	$L__BB1_13;
	mul.lo.s32 	%r5, %r44, %r1;
	and.b32  	%r6, %r44, 7;
	setp.lt.u32 	%p2, %r44, 8;
	mov.f32 	%f51, 0f00000000;
	mov.b32 	%r125, 0;
	@%p2 bra 	$L__BB1_4;
	and.b32  	%r125, %r44, 2147483640;
	neg.s32 	%r123, %r125;
	add.s32 	%r53, %r2, %r44;
	add.s32 	%r122, %r53, %r3;
	shl.b32 	%r10, %r44, 3;
	shl.b32 	%r54, %r44, 1;
	add.s32 	%r121, %r50, %r54;
	mad.lo.s32 	%r120, %r44, 3, %r50;
	shl.b32 	%r55, %r44, 2;
	add.s32 	%r119, %r50, %r55;
	mad.lo.s32 	%r118, %r44, 5, %r50;
	mad.lo.s32 	%r117, %r44, 6, %r50;
	mad.lo.s32 	%r116, %r44, 7, %r50;
	mov.f32 	%f51, 0f00000000;
	mov.u32 	%r114, %r5;
	mov.u32 	%r115, %r50;
$L__BB1_3:
	.pragma "nounroll";
	mul.wide.s32 	%rd6, %r114, 4;
	add.s64 	%rd7, %rd2, %rd6;
	ld.global.u32 	%r56, [%rd7];
	mul.wide.u32 	%rd8, %r115, 4;
	add.s64 	%rd9, %rd1, %rd8;
	ld.global.u32 	%r57, [%rd9];
	mul.lo.s32 	%r58, %r57, %r56;
	cvt.rn.f32.s32 	%f16, %r58;
	add.f32 	%f17, %f51, %f16;
	ld.global.u32 	%r59, [%rd7+4];
	mul.wide.u32 	%rd10, %r122, 4;
	add.s64 	%rd11, %rd1, %rd10;
	ld.global.u32 	%r60, [%rd11];
	mul.lo.s32 	%r61, %r60, %r59;
	cvt.rn.f32.s32 	%f18, %r61;
	add.f32 	%f19, %f17, %f18;
	ld.global.u32 	%r62, [%rd7+8];
	mul.wide.u32 	%rd12, %r121, 4;
	add.s64 	%rd13, %rd1, %rd12;
	ld.global.u32 	%r63, [%rd13];
	mul.lo.s32 	%r64, %r63, %r62;
	cvt.rn.f32.s32 	%f20, %r64;
	add.f32 	%f21, %f19, %f20;
	ld.global.u32 	%r65, [%rd7+12];
	mul.wide.u32 	%rd14, %r120, 4;
	add.s64 	%rd15, %rd1, %rd14;
	ld.global.u32 	%r66, [%rd15];
	mul.lo.s32 	%r67, %r66, %r65;
	cvt.rn.f32.s32 	%f22, %r67;
	add.f32 	%f23, %f21, %f22;
	ld.global.u32 	%r68, [%rd7+16];
	mul.wide.u32 	%rd16, %r119, 4;
	add.s64 	%rd17, %rd1, %rd16;
	ld.global.u32 	%r69, [%rd17];
	mul.lo.s32 	%r70, %r69, %r68;
	cvt.rn.f32.s32 	%f24, %r70;
	add.f32 	%f25, %f23, %f24;
	ld.global.u32 	%r71, [%rd7+20];
	mul.wide.u32 	%rd18, %r118, 4;
	add.s64 	%rd19, %rd1, %rd18;
	ld.global.u32 	%r72, [%rd19];
	mul.lo.s32 	%r73, %r72, %r71;
	cvt.rn.f32.s32 	%f26, %r73;
	add.f32 	%f27, %f25, %f26;
	ld.global.u32 	%r74, [%rd7+24];
	mul.wide.u32 	%rd20, %r117, 4;
	add.s64 	%rd21, %rd1, %rd20;
	ld.global.u32 	%r75, [%rd21];
	mul.lo.s32 	%r76, %r75, %r74;
	cvt.rn.f32.s32 	%f28, %r76;
	add.f32 	%f29, %f27, %f28;
	ld.global.u32 	%r77, [%rd7+28];
	mul.wide.u32 	%rd22, %r116, 4;
	add.s64 	%rd23, %rd1, %rd22;
	ld.global.u32 	%r78, [%rd23];
	mul.lo.s32 	%r79, %r78, %r77;
	cvt.rn.f32.s32 	%f30, %r79;
	add.f32 	%f51, %f29, %f30;
	add.s32 	%r123, %r123, 8;
	add.s32 	%r122, %r122, %r10;
	add.s32 	%r121, %r121, %r10;
	add.s32 	%r120, %r120, %r10;
	add.s32 	%r119, %r119, %r10;
	add.s32 	%r118, %r118, %r10;
	add.s32 	%r117, %r117, %r10;
	add.s32 	%r116, %r116, %r10;
	add.s32 	%r115, %r115, %r10;
	add.s32 	%r114, %r114, 8;
	setp.ne.s32 	%p3, %r123, 0;
	@%p3 bra 	$L__BB1_3;
$L__BB1_4:
	setp.eq.s32 	%p4, %r6, 0;
	@%p4 bra 	$L__BB1_12;
	and.b32  	%r38, %r44, 3;
	setp.lt.u32 	%p5, %r6, 4;
	@%p5 bra 	$L__BB1_7;
	add.s32 	%r80, %r125, %r5;
	mul.wide.s32 	%rd24, %r80, 4;
	add.s64 	%rd25, %rd2, %rd24;
	ld.global.u32 	%r81, [%rd25];
	mad.lo.s32 	%r82, %r125, %r44, %r50;
	mul.wide.u32 	%rd26, %r82, 4;
	add.s64 	%rd27, %rd1, %rd26;
	ld.global.u32 	%r83, [%rd27];
	mul.lo.s32 	%r84, %r83, %r81;
	cvt.rn.f32.s32 	%f32, %r84;
	add.f32 	%f33, %f51, %f32;
	ld.global.u32 	%r85, [%rd25+4];
	add.s32 	%r86, %r82, %r44;
	mul.wide.u32 	%rd28, %r86, 4;
	add.s64 	%rd29, %rd1, %rd28;
	ld.global.u32 	%r87, [%rd29];
	mul.lo.s32 	%r88, %r87, %r85;
	cvt.rn.f32.s32 	%f34, %r88;
	add.f32 	%f35, %f33, %f34;
	ld.global.u32 	%r89, [%rd25+8];
	add.s32 	%r90, %r86, %r44;
	mul.wide.u32 	%rd30, %r90, 4;
	add.s64 	%rd31, %rd1, %rd30;
	ld.global.u32 	%r91, [%rd31];
	mul.lo.s32 	%r92, %r91, %r89;
	cvt.rn.f32.s32 	%f36, %r92;
	add.f32 	%f37, %f35, %f36;
	ld.global.u32 	%r93, [%rd25+12];
	add.s32 	%r94, %r90, %r44;
	mul.wide.u32 	%rd32, %r94, 4;
	add.s64 	%rd33, %rd1, %rd32;
	ld.global.u32 	%r95, [%rd33];
	mul.lo.s32 	%r96, %r95, %r93;
	cvt.rn.f32.s32 	%f38, %r96;
	add.f32 	%f51, %f37, %f38;
	add.s32 	%r125, %r125, 4;
$L__BB1_7:
	setp.eq.s32 	%p6, %r38, 0;
	@%p6 bra 	$L__BB1_12;
	setp.eq.s32 	%p7, %r38, 1;
	@%p7 bra 	$L__BB1_10;
	add.s32 	%r97, %r125, %r5;
	mul.wide.s32 	%rd34, %r97, 4;
	add.s64 	%rd35, %rd2, %rd34;
	ld.global.u32 	%r98, [%rd35];
	mad.lo.s32 	%r99, %r125, %r44, %r50;
	mul.wide.u32 	%rd36, %r99, 4;
	add.s64 	%rd37, %rd1, %rd36;
	ld.global.u32 	%r100, [%rd37];
	mul.lo.s32 	%r101, %r100, %r98;
	cvt.rn.f32.s32 	%f40, %r101;
	add.f32 	%f41, %f51, %f40;
	ld.global.u32 	%r102, [%rd35+4];
	add.s32 	%r103, %r99, %r44;
	mul.wide.u32 	%rd38, %r103, 4;
	add.s64 	%rd39, %rd1, %rd38;
	ld.global.u32 	%r104, [%rd39];
	mul.lo.s32 	%r105, %r104, %r102;
	cvt.rn.f32.s32 	%f42, %r105;
	add.f32 	%f51, %f41, %f42;
	add.s32 	%r125, %r125, 2;
$L__BB1_10:
	and.b32  	%r106, %r44, 1;
	setp.eq.b32 	%p8, %r106, 1;
	not.pred 	%p9, %p8;
	@%p9 bra 	$L__BB1_12;
	add.s32 	%r107, %r125, %r5;
	mul.wide.s32 	%rd40, %r107, 4;
	add.s64 	%rd41, %rd2, %rd40;
	ld.global.u32 	%r108, [%rd41];
	mad.lo.s32 	%r109, %r125, %r44, %r50;
	mul.wide.u32 	%rd42, %r109, 4;
	add.s64 	%rd43, %rd1, %rd42;
	ld.global.u32 	%r110, [%rd43];
	mul.lo.s32 	%r111, %r110, %r108;
	cvt.rn.f32.s32 	%f43, %r111;
	add.f32 	%f51, %f51, %f43;
$L__BB1_12:
	cvt.rzi.s32.f32 	%r112, %f51;
	mad.lo.s32 	%r113, %r44, %r50, %r1;
	cvta.to.global.u64 	%rd44, %rd3;
	mul.wide.s32 	%rd45, %r113, 4;
	add.s64 	%rd46, %rd44, %rd45;
	st.global.u32 	[%rd46], %r112;
$L__BB1_13:
	ret;

}


// ===== COMPILED SASS (sm_100) =====

	.target	sm_100

	.elftype	@"ET_EXEC"


//--------------------- .note.nv.tkinfo           --------------------------
	.section	.note.nv.tkinfo,"",@"SHT_NOTE"
	.sectionflags	@"SHF_NOTE_NV_TKINFO"
	.tkinfo
        /*0018*/ 	.word	0x00000002
        /*0030*/ 	.string	""
        /*0030*/ 	.string	"ptxas"
        /*0030*/ 	.string	"Cuda compilation tools, release 13.0, V13.0.88"
        /*0030*/ 	.string	"Build cuda_13.0.r13.0/compiler.36424714_0"
        /*0030*/ 	.string	"-arch sm_100 -m 64 "



//--------------------- .note.nv.cuinfo           --------------------------
	.section	.note.nv.cuinfo,"",@"SHT_NOTE"
	.sectionflags	@"SHF_NOTE_NV_CUINFO"
        /*0018*/ 	.short	0x0002
        /*001a*/ 	.short	0x0064
        /*001c*/ 	.short	0x0082
	.zero		2


//--------------------- .nv.info                  --------------------------
	.section	.nv.info,"",@"SHT_CUDA_INFO"
	.align	4


	//----- nvinfo : EIATTR_REGCOUNT
	.align		4
        /*0000*/ 	.byte	0x04, 0x2f
        /*0002*/ 	.short	(.L_1 - .L_0)
	.align		4
.L_0:
        /*0004*/ 	.word	index@(_Z10stencil_2dPiS_i)
        /*0008*/ 	.word	0x00000018


	//----- nvinfo : EIATTR_FRAME_SIZE
	.align		4
.L_1:
        /*000c*/ 	.byte	0x04, 0x11
        /*000e*/ 	.short	(.L_3 - .L_2)
	.align		4
.L_2:
        /*0010*/ 	.word	index@(_Z10stencil_2dPiS_i)
        /*0014*/ 	.word	0x00000000


	//----- nvinfo : EIATTR_REGCOUNT
	.align		4
.L_3:
        /*0018*/ 	.byte	0x04, 0x2f
        /*001a*/ 	.short	(.L_5 - .L_4)
	.align		4
.L_4:
        /*001c*/ 	.word	index@(_Z14matrix_mul_gpuPKiS0_Pii)
        /*0020*/ 	.word	0x00000020


	//----- nvinfo : EIATTR_FRAME_SIZE
	.align		4
.L_5:
        /*0024*/ 	.byte	0x04, 0x11
        /*0026*/ 	.short	(.L_7 - .L_6)
	.align		4
.L_6:
        /*0028*/ 	.word	index@(_Z14matrix_mul_gpuPKiS0_Pii)
        /*002c*/ 	.word	0x00000000


	//----- nvinfo : EIATTR_MIN_STACK_SIZE
	.align		4
.L_7:
        /*0030*/ 	.byte	0x04, 0x12
        /*0032*/ 	.short	(.L_9 - .L_8)
	.align		4
.L_8:
        /*0034*/ 	.word	index@(_Z14matrix_mul_gpuPKiS0_Pii)
        /*0038*/ 	.word	0x00000000


	//----- nvinfo : EIATTR_MIN_STACK_SIZE
	.align		4
.L_9:
        /*003c*/ 	.byte	0x04, 0x12
        /*003e*/ 	.short	(.L_11 - .L_10)
	.align		4
.L_10:
        /*0040*/ 	.word	index@(_Z10stencil_2dPiS_i)
        /*0044*/ 	.word	0x00000000
.L_11:


//--------------------- .nv.compat                --------------------------
	.section	.nv.compat,"",@"SHT_CUDA_COMPAT_INFO"
	.align	4
        /*0000*/ 	.byte	0x02, 0x09, 0x00, 0x00, 0x02, 0x02, 0x01, 0x00, 0x02, 0x05, 0x05, 0x00, 0x03, 0x07, 0x01, 0x01
        /*0010*/ 	.byte	0x02, 0x03, 0x00, 0x00, 0x02, 0x06, 0x01, 0x00, 0x04, 0x0b, 0x08, 0x00, 0x09, 0x00, 0x00, 0x00
        /*0020*/ 	.byte	0x00, 0x00, 0x00, 0x00


//--------------------- .nv.info._Z14matrix_mul_gpuPKiS0_Pii --------------------------
	.section	.nv.info._Z14matrix_mul_gpuPKiS0_Pii,"",@"SHT_CUDA_INFO"
	.sectionflags	@""
	.align	4


	//----- nvinfo : EIATTR_CUDA_API_VERSION
	.align		4
        /*0000*/ 	.byte	0x04, 0x37
        /*0002*/ 	.short	(.L_13 - .L_12)
.L_12:
        /*0004*/ 	.word	0x00000082


	//----- nvinfo : EIATTR_KPARAM_INFO
	.align		4
.L_13:
        /*0008*/ 	.byte	0x04, 0x17
        /*000a*/ 	.short	(.L_15 - .L_14)
.L_14:
        /*000c*/ 	.word	0x00000000
        /*0010*/ 	.short	0x0003
        /*0012*/ 	.short	0x0018
        /*0014*/ 	.byte	0x00, 0xf0, 0x11, 0x00


	//----- nvinfo : EIATTR_KPARAM_INFO
	.align		4
.L_15:
        /*0018*/ 	.byte	0x04, 0x17
        /*001a*/ 	.short	(.L_17 - .L_16)
.L_16:
        /*001c*/ 	.word	0x00000000
        /*0020*/ 	.short	0x0002
        /*0022*/ 	.short	0x0010
        /*0024*/ 	.byte	0x00, 0xf5, 0x21, 0x00


	//----- nvinfo : EIATTR_KPARAM_INFO
	.align		4
.L_17:
        /*0028*/ 	.byte	0x04, 0x17
        /*002a*/ 	.short	(.L_19 - .L_18)
.L_18:
        /*002c*/ 	.word	0x00000000
        /*0030*/ 	.short	0x0001
        /*0032*/ 	.short	0x0008
        /*0034*/ 	.byte	0x00, 0xf5, 0x21, 0x00


	//----- nvinfo : EIATTR_KPARAM_INFO
	.align		4
.L_19:
        /*0038*/ 	.byte	0x04, 0x17
        /*003a*/ 	.short	(.L_21 - .L_20)
.L_20:
        /*003c*/ 	.word	0x00000000
        /*0040*/ 	.short	0x0000
        /*0042*/ 	.short	0x0000
        /*0044*/ 	.byte	0x00, 0xf5, 0x21, 0x00


	//----- nvinfo : EIATTR_SPARSE_MMA_MASK
	.align		4
.L_21:
        /*0048*/ 	.byte	0x03, 0x50
        /*004a*/ 	.short	0x0000


	//----- nvinfo : EIATTR_MAXREG_COUNT
	.align		4
        /*004c*/ 	.byte	0x03, 0x1b
        /*004e*/ 	.short	0x00ff


	//----- nvinfo : EIATTR_MERCURY_ISA_VERSION
	.align		4
        /*0050*/ 	.byte	0x03, 0x5f
        /*0052*/ 	.short	0x0101


	//----- nvinfo : EIATTR_VRC_CTA_INIT_COUNT
	.align		4
        /*0054*/ 	.byte	0x02, 0x4a
	.zero		1
	.zero		1


	//----- nvinfo : EIATTR_EXIT_INSTR_OFFSETS
	.align		4
        /*0058*/ 	.byte	0x04, 0x1c
        /*005a*/ 	.short	(.L_23 - .L_22)


	//   ....[0]....
.L_22:
        /*005c*/ 	.word	0x000000d0


	//   ....[1]....
        /*0060*/ 	.word	0x00000ae0


	//----- nvinfo : EIATTR_CBANK_PARAM_SIZE
	.align		4
.L_23:
        /*0064*/ 	.byte	0x03, 0x19
        /*0066*/ 	.short	0x001c


	//----- nvinfo : EIATTR_PARAM_CBANK
	.align		4
        /*0068*/ 	.byte	0x04, 0x0a
        /*006a*/ 	.short	(.L_25 - .L_24)
	.align		4
.L_24:
        /*006c*/ 	.word	index@(.nv.constant0._Z14matrix_mul_gpuPKiS0_Pii)
        /*0070*/ 	.short	0x0380
        /*0072*/ 	.short	0x001c


	//----- nvinfo : EIATTR_SW_WAR
	.align		4
.L_25:
        /*0074*/ 	.byte	0x04, 0x36
        /*0076*/ 	.short	(.L_27 - .L_26)
.L_26:
        /*0078*/ 	.word	0x00000008
.L_27:


//--------------------- .nv.info._Z10stencil_2dPiS_i --------------------------
	.section	.nv.info._Z10stencil_2dPiS_i,"",@"SHT_CUDA_INFO"
	.sectionflags	@""
	.align	4


	//----- nvinfo : EIATTR_CUDA_API_VERSION
	.align		4
        /*0000*/ 	.byte	0x04, 0x37
        /*0002*/ 	.short	(.L_29 - .L_28)
.L_28:
        /*0004*/ 	.word	0x00000082


	//----- nvinfo : EIATTR_KPARAM_INFO
	.align		4
.L_29:
        /*0008*/ 	.byte	0x04, 0x17
        /*000a*/ 	.short	(.L_31 - .L_30)
.L_30:
        /*000c*/ 	.word	0x00000000
        /*0010*/ 	.short	0x0002
        /*0012*/ 	.short	0x0010
        /*0014*/ 	.byte	0x00, 0xf0, 0x11, 0x00


	//----- nvinfo : EIATTR_KPARAM_INFO
	.align		4
.L_31:
        /*0018*/ 	.byte	0x04, 0x17
        /*001a*/ 	.short	(.L_33 - .L_32)
.L_32:
        /*001c*/ 	.word	0x00000000
        /*0020*/ 	.short	0x0001
        /*0022*/ 	.short	0x0008
        /*0024*/ 	.byte	0x00, 0xf5, 0x21, 0x00


	//----- nvinfo : EIATTR_KPARAM_INFO
	.align		4
.L_33:
        /*0028*/ 	.byte	0x04, 0x17
        /*002a*/ 	.short	(.L_35 - .L_34)
.L_34:
        /*002c*/ 	.word	0x00000000
        /*0030*/ 	.short	0x0000
        /*0032*/ 	.short	0x0000
        /*0034*/ 	.byte	0x00, 0xf5, 0x21, 0x00


	//----- nvinfo : EIATTR_SPARSE_MMA_MASK
	.align		4
.L_35:
        /*0038*/ 	.byte	0x03, 0x50
        /*003a*/ 	.short	0x0000


	//----- nvinfo : EIATTR_MAXREG_COUNT
	.align		4
        /*003c*/ 	.byte	0x03, 0x1b
        /*003e*/ 	.short	0x00ff


	//----- nvinfo : EIATTR_NUM_BARRIERS
	.align		4
        /*0040*/ 	.byte	0x02, 0x4c
        /*0042*/ 	.byte	0x01
	.zero		1


	//----- nvinfo : EIATTR_MERCURY_ISA_VERSION
	.align		4
        /*0044*/ 	.byte	0x03, 0x5f
        /*0046*/ 	.short	0x0101


	//----- nvinfo : EIATTR_VRC_CTA_INIT_COUNT
	.align		4
        /*0048*/ 	.byte	0x02, 0x4a
	.zero		1
	.zero		1


	//----- nvinfo : EIATTR_EXIT_INSTR_OFFSETS
	.align		4
        /*004c*/ 	.byte	0x04, 0x1c
        /*004e*/ 	.short	(.L_37 - .L_36)


	//   ....[0]....
.L_36:
        /*0050*/ 	.word	0x00000680


	//   ....[1]....
        /*0054*/ 	.word	0x000006e0


	//----- nvinfo : EIATTR_CRS_STACK_SIZE
	.align		4
.L_37:
        /*0058*/ 	.byte	0x04, 0x1e
        /*005a*/ 	.short	(.L_39 - .L_38)
.L_38:
        /*005c*/ 	.word	0x00000000


	//----- nvinfo : EIATTR_CBANK_PARAM_SIZE
	.align		4
.L_39:
        /*0060*/ 	.byte	0x03, 0x19
        /*0062*/ 	.short	0x0014


	//----- nvinfo : EIATTR_PARAM_CBANK
	.align		4
        /*0064*/ 	.byte	0x04, 0x0a
        /*0066*/ 	.short	(.L_41 - .L_40)
	.align		4
.L_40:
        /*0068*/ 	.word	index@(.nv.constant0._Z10stencil_2dPiS_i)
        /*006c*/ 	.short	0x0380
        /*006e*/ 	.short	0x0014


	//----- nvinfo : EIATTR_SW_WAR
	.align		4
.L_41:
        /*0070*/ 	.byte	0x04, 0x36
        /*0072*/ 	.short	(.L_43 - .L_42)
.L_42:
        /*0074*/ 	.word	0x00000008
.L_43:


//--------------------- .nv.callgraph             --------------------------
	.section	.nv.callgraph,"",@"SHT_CUDA_CALLGRAPH"
	.align	4
	.sectionentsize	8
	.align		4
        /*0000*/ 	.word	0x00000000
	.align		4
        /*0004*/ 	.word	0xffffffff
	.align		4
        /*0008*/ 	.word	0x00000000
	.align		4
        /*000c*/ 	.word	0xfffffffe
	.align		4
        /*0010*/ 	.word	0x00000000
	.align		4
        /*0014*/ 	.word	0xfffffffd
	.align		4
        /*0018*/ 	.word	0x00000000
	.align		4
        /*001c*/ 	.word	0xfffffffc


//--------------------- .text._Z14matrix_mul_gpuPKiS0_Pii --------------------------
	.section	.text._Z14matrix_mul_gpuPKiS0_Pii,"ax",@progbits
	.align	128
        .global         _Z14matrix_mul_gpuPKiS0_Pii
        .type           _Z14matrix_mul_gpuPKiS0_Pii,@function
        .size           _Z14matrix_mul_gpuPKiS0_Pii,(.L_x_8 - _Z14matrix_mul_gpuPKiS0_Pii)
        .other          _Z14matrix_mul_gpuPKiS0_Pii,@"STO_CUDA_ENTRY STV_DEFAULT"
_Z14matrix_mul_gpuPKiS0_Pii:
.text._Z14matrix_mul_gpuPKiS0_Pii:
[----:B------:R-:W-:Y:S01]  /*0000*/  LDC R1, c[0x0][0x37c] ;  /* 0x0000df00ff017b82 */ /* 0x000fe20000000800 */
[----:B------:R-:W0:Y:S07]  /*0010*/  S2R R3, SR_TID.X ;  /* 0x0000000000037919 */ /* 0x000e2e0000002100 */
[----:B------:R-:W1:Y:S01]  /*0020*/  S2UR UR5, SR_CTAID.Y ;  /* 0x00000000000579c3 */ /* 0x000e620000002600 */
[----:B------:R-:W0:Y:S01]  /*0030*/  LDCU UR6, c[0x0][0x360] ;  /* 0x00006c00ff0677ac */ /* 0x000e220008000800 */
[----:B------:R-:W0:Y:S01]  /*0040*/  S2R R2, SR_CTAID.X ;  /* 0x0000000000027919 */ /* 0x000e220000002500 */
[----:B------:R-:W1:Y:S01]  /*0050*/  LDCU UR4, c[0x0][0x364] ;  /* 0x00006c80ff0477ac */ /* 0x000e620008000800 */
[----:B------:R-:W2:Y:S04]  /*0060*/  S2R R11, SR_TID.Y ;  /* 0x00000000000b7919 */ /* 0x000ea80000002200 */
[----:B------:R-:W3:Y:S01]  /*0070*/  LDC R0, c[0x0][0x398] ;  /* 0x0000e600ff007b82 */ /* 0x000ee20000000800 */
[----:B-1----:R-:W-:Y:S01]  /*0080*/  UIMAD UR4, UR4, UR5, URZ ;  /* 0x00000005040472a4 */ /* 0x002fe2000f8e02ff */
[----:B0-----:R-:W-:-:S05]  /*0090*/  IMAD R3, R2, UR6, R3 ;  /* 0x0000000602037c24 */ /* 0x001fca000f8e0203 */
[----:B--2---:R-:W-:-:S04]  /*00a0*/  IADD3 R5, PT, PT, R11, UR4, RZ ;  /* 0x000000040b057c10 */ /* 0x004fc8000fffe0ff */
[----:B------:R-:W-:-:S04]  /*00b0*/  VIMNMX R7, PT, PT, R3, R5, !PT ;  /* 0x0000000503077248 */ /* 0x000fc80007fe0100 */
[----:B---3--:R-:W-:-:S13]  /*00c0*/  ISETP.GE.AND P0, PT, R7, R0, PT ;  /* 0x000000000700720c */ /* 0x008fda0003f06270 */
[----:B------:R-:W-:Y:S05]  /*00d0*/  @P0 EXIT ;  /* 0x000000000000094d */ /* 0x000fea0003800000 */
[C---:B------:R-:W-:Y:S01]  /*00e0*/  ISETP.GE.U32.AND P1, PT, R0.reuse, 0x8, PT ;  /* 0x000000080000780c */ /* 0x040fe20003f26070 */
[----:B------:R-:W0:Y:S01]  /*00f0*/  LDCU.64 UR6, c[0x0][0x358] ;  /* 0x00006b00ff0677ac */ /* 0x000e220008000a00 */
[----:B------:R-:W-:Y:S01]  /*0100*/  LOP3.LUT R2, R0, 0x7, RZ, 0xc0, !PT ;  /* 0x0000000700027812 */ /* 0x000fe200078ec0ff */
[----:B------:R-:W-:Y:S02]  /*0110*/  HFMA2 R12, -RZ, RZ, 0, 0 ;  /* 0x00000000ff0c7431 */ /* 0x000fe400000001ff */
[----:B------:R-:W-:Y:S01]  /*0120*/  IMAD R4, R3, R0, RZ ;  /* 0x0000000003047224 */ /* 0x000fe200078e02ff */
[----:B------:R-:W-:Y:S02]  /*0130*/  MOV R9, RZ ;  /* 0x000000ff00097202 */ /* 0x000fe40000000f00 */
[----:B------:R-:W-:-:S05]  /*0140*/  ISETP.NE.AND P0, PT, R2, RZ, PT ;  /* 0x000000ff0200720c */ /* 0x000fca0003f05270 */
[----:B------:R-:W-:Y:S08]  /*0150*/  @!P1 BRA `(.L_x_0) ;  /* 0x00000004002c9947 */ /* 0x000ff00003800000 */
[C---:B------:R-:W-:Y:S01]  /*0160*/  LOP3.LUT R9, R0.reuse, 0x7ffffff8, RZ, 0xc0, !PT ;  /* 0x7ffffff800097812 */ /* 0x040fe200078ec0ff */
[C---:B------:R-:W-:Y:S01]  /*0170*/  IMAD R15, R0.reuse, 0x5, R5 ;  /* 0x00000005000f7824 */ /* 0x040fe200078e0205 */
[C---:B------:R-:W-:Y:S01]  /*0180*/  IADD3 R8, PT, PT, R0.reuse, UR4, R11 ;  /* 0x0000000400087c10 */ /* 0x040fe2000fffe00b */
[C-C-:B------:R-:W-:Y:S01]  /*0190*/  IMAD R11, R0.reuse, 0x3, R5.reuse ;  /* 0x00000003000b7824 */ /* 0x140fe200078e0205 */
[CC--:B------:R-:W-:Y:S01]  /*01a0*/  LEA R7, R0.reuse, R5.reuse, 0x1 ;  /* 0x0000000500077211 */ /* 0x0c0fe200078e08ff */
[C-C-:B------:R-:W-:Y:S01]  /*01b0*/  IMAD R17, R0.reuse, 0x6, R5.reuse ;  /* 0x0000000600117824 */ /* 0x140fe200078e0205 */
[C---:B------:R-:W-:Y:S01]  /*01c0*/  LEA R13, R0.reuse, R5, 0x2 ;  /* 0x00000005000d7211 */ /* 0x040fe200078e10ff */
[----:B------:R-:W-:Y:S01]  /*01d0*/  IMAD R27, R0, 0x7, R5 ;  /* 0x00000007001b7824 */ /* 0x000fe200078e0205 */
[----:B------:R-:W-:Y:S02]  /*01e0*/  MOV R12, RZ ;  /* 0x000000ff000c7202 */ /* 0x000fe40000000f00 */
[----:B------:R-:W-:-:S02]  /*01f0*/  MOV R6, R4 ;  /* 0x0000000400067202 */ /* 0x000fc40000000f00 */
[----:B------:R-:W-:Y:S02]  /*0200*/  MOV R29, R5 ;  /* 0x00000005001d7202 */ /* 0x000fe40000000f00 */
[----:B------:R-:W-:-:S07]  /*0210*/  IADD3 R10, PT, PT, -R9, RZ, RZ ;  /* 0x000000ff090a7210 */ /* 0x000fce0007ffe1ff */
.L_x_1:
[----:B------:R-:W1:Y:S08]  /*0220*/  LDC.64 R18, c[0x0][0x388] ;  /* 0x0000e200ff127b82 */ /* 0x000e700000000a00 */
[----:B------:R-:W2:Y:S01]  /*0230*/  LDC.64 R22, c[0x0][0x380] ;  /* 0x0000e000ff167b82 */ /* 0x000ea20000000a00 */
[----:B-1----:R-:W-:-:S06]  /*0240*/  IMAD.WIDE.U32 R20, R29, 0x4, R18 ;  /* 0x000000041d147825 */ /* 0x002fcc00078e0012 */
[----:B0-----:R-:W3:Y:S01]  /*0250*/  LDG.E R21, desc[UR6][R20.64] ;  /* 0x0000000614157981 */ /* 0x001ee2000c1e1900 */
[----:B--2---:R-:W-:-:S05]  /*0260*/  IMAD.WIDE R22, R6, 0x4, R22 ;  /* 0x0000000406167825 */ /* 0x004fca00078e0216 */
[----:B------:R-:W3:Y:S01]  /*0270*/  LDG.E R14, desc[UR6][R22.64] ;  /* 0x00000006160e7981 */ /* 0x000ee2000c1e1900 */
[----:B------:R-:W-:-:S03]  /*0280*/  IMAD.WIDE.U32 R24, R8, 0x4, R18 ;  /* 0x0000000408187825 */ /* 0x000fc600078e0012 */
[----:B------:R-:W2:Y:S04]  /*0290*/  LDG.E R28, desc[UR6][R22.64+0x4] ;  /* 0x00000406161c7981 */ /* 0x000ea8000c1e1900 */
[----:B------:R0:W2:Y:S04]  /*02a0*/  LDG.E R26, desc[UR6][R24.64] ;  /* 0x00000006181a7981 */ /* 0x0000a8000c1e1900 */
[----:B------:R-:W4:Y:S01]  /*02b0*/  LDG.E R16, desc[UR6][R22.64+0x8] ;  /* 0x0000080616107981 */ /* 0x000f22000c1e1900 */
[----:B0-----:R-:W-:-:S04]  /*02c0*/  IMAD.WIDE.U32 R24, R7, 0x4, R18 ;  /* 0x0000000407187825 */ /* 0x001fc800078e0012 */
[----:B---3--:R-:W-:Y:S02]  /*02d0*/  IMAD R21, R14, R21, RZ ;  /* 0x000000150e157224 */ /* 0x008fe400078e02ff */
[----:B------:R2:W4:Y:S03]  /*02e0*/  LDG.E R14, desc[UR6][R24.64] ;  /* 0x00000006180e7981 */ /* 0x000526000c1e1900 */
[----:B------:R-:W-:-:S05]  /*02f0*/  I2FP.F32.S32 R21, R21 ;  /* 0x0000001500157245 */ /* 0x000fca0000201400 */
[----:B------:R-:W-:Y:S01]  /*0300*/  FADD R12, R21, R12 ;  /* 0x0000000c150c7221 */ /* 0x000fe20000000000 */
[----:B------:R-:W-:-:S04]  /*0310*/  IMAD.WIDE.U32 R20, R11, 0x4, R18 ;  /* 0x000000040b147825 */ /* 0x000fc800078e0012 */
[----:B--2---:R-:W-:Y:S02]  /*0320*/  IMAD R24, R28, R26, RZ ;  /* 0x0000001a1c187224 */ /* 0x004fe400078e02ff */
[----:B------:R0:W2:Y:S04]  /*0330*/  LDG.E R26, desc[UR6][R20.64] ;  /* 0x00000006141a7981 */ /* 0x0000a8000c1e1900 */
[----:B------:R-:W2:Y:S01]  /*0340*/  LDG.E R28, desc[UR6][R22.64+0xc] ;  /* 0x00000c06161c7981 */ /* 0x000ea2000c1e1900 */
[----:B0-----:R-:W-:-:S04]  /*0350*/  IMAD.WIDE.U32 R20, R13, 0x4, R18 ;  /* 0x000000040d147825 */ /* 0x001fc800078e0012 */
[----:B----4-:R-:W-:Y:S01]  /*0360*/  IMAD R16, R16, R14, RZ ;  /* 0x0000000e10107224 */ /* 0x010fe200078e02ff */
[----:B------:R-:W-:-:S04]  /*0370*/  I2FP.F32.S32 R14, R24 ;  /* 0x00000018000e7245 */ /* 0x000fc80000201400 */
[----:B------:R-:W-:Y:S01]  /*0380*/  I2FP.F32.S32 R25, R16 ;  /* 0x0000001000197245 */ /* 0x000fe20000201400 */
[----:B------:R-:W-:Y:S02]  /*0390*/  FADD R12, R12, R14 ;  /* 0x0000000e0c0c7221 */ /* 0x000fe40000000000 */
[----:B------:R0:W3:Y:S02]  /*03a0*/  LDG.E R14, desc[UR6][R20.64] ;  /* 0x00000006140e7981 */ /* 0x0000e4000c1e1900 */
[----:B------:R-:W-:Y:S01]  /*03b0*/  FADD R12, R12, R25 ;  /* 0x000000190c0c7221 */ /* 0x000fe20000000000 */
[----:B------:R-:W-:-:S06]  /*03c0*/  IMAD.WIDE.U32 R24, R15, 0x4, R18 ;  /* 0x000000040f187825 */ /* 0x000fcc00078e0012 */
[----:B------:R-:W4:Y:S04]  /*03d0*/  LDG.E R24, desc[UR6][R24.64] ;  /* 0x0000000618187981 */ /* 0x000f28000c1e1900 */
[----:B------:R-:W4:Y:S01]  /*03e0*/  LDG.E R21, desc[UR6][R22.64+0x14] ;  /* 0x0000140616157981 */ /* 0x000f22000c1e1900 */
[----:B--2---:R-:W-:-:S03]  /*03f0*/  IMAD R16, R28, R26, RZ ;  /* 0x0000001a1c107224 */ /* 0x004fc600078e02ff */
[----:B------:R-:W3:Y:S04]  /*0400*/  LDG.E R26, desc[UR6][R22.64+0x10] ;  /* 0x00001006161a7981 */ /* 0x000ee8000c1e1900 */
[----:B------:R-:W2:Y:S01]  /*0410*/  LDG.E R28, desc[UR6][R22.64+0x1c] ;  /* 0x00001c06161c7981 */ /* 0x000ea2000c1e1900 */
[----:B----4-:R-:W-:Y:S02]  /*0420*/  IMAD R24, R21, R24, RZ ;  /* 0x0000001815187224 */ /* 0x010fe400078e02ff */
[----:B0-----:R-:W-:-:S04]  /*0430*/  IMAD.WIDE.U32 R20, R17, 0x4, R18 ;  /* 0x0000000411147825 */ /* 0x001fc800078e0012 */
[----:B------:R-:W-:Y:S02]  /*0440*/  IMAD.WIDE.U32 R18, R27, 0x4, R18 ;  /* 0x000000041b127825 */ /* 0x000fe400078e0012 */
[----:B------:R-:W4:Y:S02]  /*0450*/  LDG.E R21, desc[UR6][R20.64] ;  /* 0x0000000614157981 */ /* 0x000f24000c1e1900 */
[----:B---3--:R-:W-:Y:S02]  /*0460*/  IMAD R14, R26, R14, RZ ;  /* 0x0000000e1a0e7224 */ /* 0x008fe400078e02ff */
[----:B------:R-:W4:Y:S04]  /*0470*/  LDG.E R26, desc[UR6][R22.64+0x18] ;  /* 0x00001806161a7981 */ /* 0x000f28000c1e1900 */
[----:B------:R-:W2:Y:S01]  /*0480*/  LDG.E R19, desc[UR6][R18.64] ;  /* 0x0000000612137981 */ /* 0x000ea2000c1e1900 */
[----:B------:R-:W-:-:S02]  /*0490*/  I2FP.F32.S32 R25, R16 ;  /* 0x0000001000197245 */ /* 0x000fc40000201400 */
[----:B------:R-:W-:Y:S02]  /*04a0*/  IADD3 R10, PT, PT, R10, 0x8, RZ ;  /* 0x000000080a0a7810 */ /* 0x000fe40007ffe0ff */
[----:B------:R-:W-:Y:S01]  /*04b0*/  I2FP.F32.S32 R14, R14 ;  /* 0x0000000e000e7245 */ /* 0x000fe20000201400 */
[----:B------:R-:W-:Y:S01]  /*04c0*/  FADD R12, R12, R25 ;  /* 0x000000190c0c7221 */ /* 0x000fe20000000000 */
[----:B------:R-:W-:Y:S02]  /*04d0*/  ISETP.NE.AND P1, PT, R10, RZ, PT ;  /* 0x000000ff0a00720c */ /* 0x000fe40003f25270 */
[----:B------:R-:W-:Y:S01]  /*04e0*/  I2FP.F32.S32 R25, R24 ;  /* 0x0000001800197245 */ /* 0x000fe20000201400 */
[----:B------:R-:W-:-:S04]  /*04f0*/  FADD R12, R12, R14 ;  /* 0x0000000e0c0c7221 */ /* 0x000fc80000000000 */
[----:B------:R-:W-:Y:S01]  /*0500*/  FADD R12, R12, R25 ;  /* 0x000000190c0c7221 */ /* 0x000fe20000000000 */
[C---:B------:R-:W-:Y:S02]  /*0510*/  LEA R8, R0.reuse, R8, 0x3 ;  /* 0x0000000800087211 */ /* 0x040fe400078e18ff */
[C---:B------:R-:W-:Y:S02]  /*0520*/  LEA R7, R0.reuse, R7, 0x3 ;  /* 0x0000000700077211 */ /* 0x040fe400078e18ff */
[C---:B------:R-:W-:Y:S02]  /*0530*/  LEA R11, R0.reuse, R11, 0x3 ;  /* 0x0000000b000b7211 */ /* 0x040fe400078e18ff */
[C---:B------:R-:W-:Y:S02]  /*0540*/  LEA R13, R0.reuse, R13, 0x3 ;  /* 0x0000000d000d7211 */ /* 0x040fe400078e18ff */
[C---:B------:R-:W-:Y:S02]  /*0550*/  LEA R15, R0.reuse, R15, 0x3 ;  /* 0x0000000f000f7211 */ /* 0x040fe400078e18ff */
[----:B------:R-:W-:-:S02]  /*0560*/  LEA R17, R0, R17, 0x3 ;  /* 0x0000001100117211 */ /* 0x000fc400078e18ff */
[C---:B------:R-:W-:Y:S02]  /*0570*/  LEA R27, R0.reuse, R27, 0x3 ;  /* 0x0000001b001b7211 */ /* 0x040fe400078e18ff */
[----:B------:R-:W-:Y:S02]  /*0580*/  LEA R29, R0, R29, 0x3 ;  /* 0x0000001d001d7211 */ /* 0x000fe400078e18ff */
[----:B------:R-:W-:Y:S01]  /*0590*/  IADD3 R6, PT, PT, R6, 0x8, RZ ;  /* 0x0000000806067810 */ /* 0x000fe20007ffe0ff */
[----:B----4-:R-:W-:Y:S02]  /*05a0*/  IMAD R26, R26, R21, RZ ;  /* 0x000000151a1a7224 */ /* 0x010fe400078e02ff */
[----:B--2---:R-:W-:-:S03]  /*05b0*/  IMAD R28, R28, R19, RZ ;  /* 0x000000131c1c7224 */ /* 0x004fc600078e02ff */
[----:B------:R-:W-:Y:S02]  /*05c0*/  I2FP.F32.S32 R23, R26 ;  /* 0x0000001a00177245 */ /* 0x000fe40000201400 */
[----:B------:R-:W-:-:S03]  /*05d0*/  I2FP.F32.S32 R19, R28 ;  /* 0x0000001c00137245 */ /* 0x000fc60000201400 */
[----:B------:R-:W-:-:S04]  /*05e0*/  FADD R12, R12, R23 ;  /* 0x000000170c0c7221 */ /* 0x000fc80000000000 */
[----:B------:R-:W-:Y:S01]  /*05f0*/  FADD R12, R12, R19 ;  /* 0x000000130c0c7221 */ /* 0x000fe20000000000 */
[----:B------:R-:W-:Y:S06]  /*0600*/  @P1 BRA `(.L_x_1) ;  /* 0xfffffffc00041947 */ /* 0x000fec000383ffff */
.L_x_0:
[----:B------:R-:W-:Y:S05]  /*0610*/  @!P0 BRA `(.L_x_2) ;  /* 0x00000004001c8947 */ /* 0x000fea0003800000 */
[----:B------:R-:W-:Y:S02]  /*0620*/  ISETP.GE.U32.AND P0, PT, R2, 0x4, PT ;  /* 0x000000040200780c */ /* 0x000fe40003f06070 */
[----:B------:R-:W-:-:S04]  /*0630*/  LOP3.LUT R8, R0, 0x3, RZ, 0xc0, !PT ;  /* 0x0000000300087812 */ /* 0x000fc800078ec0ff */
[----:B------:R-:W-:-:S07]  /*0640*/  ISETP.NE.AND P1, PT, R8, RZ, PT ;  /* 0x000000ff0800720c */ /* 0x000fce0003f25270 */
[----:B------:R-:W-:Y:S06]  /*0650*/  @!P0 BRA `(.L_x_3) ;  /* 0x0000000000848947 */ /* 0x000fec0003800000 */
[----:B------:R-:W1:Y:S01]  /*0660*/  LDC.64 R6, c[0x0][0x388] ;  /* 0x0000e200ff067b82 */ /* 0x000e620000000a00 */
[----:B------:R-:W-:Y:S01]  /*0670*/  IMAD R17, R9, R0, R5 ;  /* 0x0000000009117224 */ /* 0x000fe200078e0205 */
[----:B------:R-:W-:-:S04]  /*0680*/  IADD3 R13, PT, PT, R4, R9, RZ ;  /* 0x00000009040d7210 */ /* 0x000fc80007ffe0ff */
[C---:B------:R-:W-:Y:S02]  /*0690*/  IADD3 R19, PT, PT, R17.reuse, R0, RZ ;  /* 0x0000000011137210 */ /* 0x040fe40007ffe0ff */
[----:B------:R-:W2:Y:S01]  /*06a0*/  LDC.64 R10, c[0x0][0x380] ;  /* 0x0000e000ff0a7b82 */ /* 0x000ea20000000a00 */
[----:B-1----:R-:W-:-:S06]  /*06b0*/  IMAD.WIDE.U32 R16, R17, 0x4, R6 ;  /* 0x0000000411107825 */ /* 0x002fcc00078e0006 */
[----:B0-----:R-:W3:Y:S01]  /*06c0*/  LDG.E R17, desc[UR6][R16.64] ;  /* 0x0000000610117981 */ /* 0x001ee2000c1e1900 */
[----:B--2---:R-:W-:Y:S01]  /*06d0*/  IMAD.WIDE R10, R13, 0x4, R10 ;  /* 0x000000040d0a7825 */ /* 0x004fe200078e020a */
[----:B------:R-:W-:-:S03]  /*06e0*/  IADD3 R13, PT, PT, R19, R0, RZ ;  /* 0x00000000130d7210 */ /* 0x000fc60007ffe0ff */
[--C-:B------:R-:W-:Y:S01]  /*06f0*/  IMAD.WIDE.U32 R18, R19, 0x4, R6.reuse ;  /* 0x0000000413127825 */ /* 0x100fe200078e0006 */
[----:B------:R-:W3:Y:S01]  /*0700*/  LDG.E R2, desc[UR6][R10.64] ;  /* 0x000000060a027981 */ /* 0x000ee2000c1e1900 */
[C---:B------:R-:W-:Y:S02]  /*0710*/  IADD3 R21, PT, PT, R13.reuse, R0, RZ ;  /* 0x000000000d157210 */ /* 0x040fe40007ffe0ff */
[--C-:B------:R-:W-:Y:S01]  /*0720*/  IMAD.WIDE.U32 R14, R13, 0x4, R6.reuse ;  /* 0x000000040d0e7825 */ /* 0x100fe200078e0006 */
[----:B------:R-:W2:Y:S04]  /*0730*/  LDG.E R20, desc[UR6][R10.64+0x8] ;  /* 0x000008060a147981 */ /* 0x000ea8000c1e1900 */
[----:B------:R-:W4:Y:S01]  /*0740*/  LDG.E R18, desc[UR6][R18.64] ;  /* 0x0000000612127981 */ /* 0x000f22000c1e1900 */
[----:B------:R-:W-:-:S03]  /*0750*/  IMAD.WIDE.U32 R6, R21, 0x4, R6 ;  /* 0x0000000415067825 */ /* 0x000fc600078e0006 */
[----:B------:R-:W4:Y:S04]  /*0760*/  LDG.E R13, desc[UR6][R10.64+0x4] ;  /* 0x000004060a0d7981 */ /* 0x000f28000c1e1900 */
[----:B------:R-:W2:Y:S04]  /*0770*/  LDG.E R15, desc[UR6][R14.64] ;  /* 0x000000060e0f7981 */ /* 0x000ea8000c1e1900 */
[----:B------:R-:W5:Y:S04]  /*0780*/  LDG.E R21, desc[UR6][R10.64+0xc] ;  /* 0x00000c060a157981 */ /* 0x000f68000c1e1900 */
[----:B------:R-:W5:Y:S01]  /*0790*/  LDG.E R6, desc[UR6][R6.64] ;  /* 0x0000000606067981 */ /* 0x000f62000c1e1900 */
[----:B------:R-:W-:Y:S01]  /*07a0*/  IADD3 R9, PT, PT, R9, 0x4, RZ ;  /* 0x0000000409097810 */ /* 0x000fe20007ffe0ff */
[----:B---3--:R-:W-:-:S02]  /*07b0*/  IMAD R2, R2, R17, RZ ;  /* 0x0000001102027224 */ /* 0x008fc400078e02ff */
[----:B----4-:R-:W-:-:S03]  /*07c0*/  IMAD R16, R13, R18, RZ ;  /* 0x000000120d107224 */ /* 0x010fc600078e02ff */
[----:B------:R-:W-:Y:S01]  /*07d0*/  I2FP.F32.S32 R13, R2 ;  /* 0x00000002000d7245 */ /* 0x000fe20000201400 */
[----:B--2---:R-:W-:Y:S01]  /*07e0*/  IMAD R20, R20, R15, RZ ;  /* 0x0000000f14147224 */ /* 0x004fe200078e02ff */
[----:B------:R-:W-:-:S03]  /*07f0*/  I2FP.F32.S32 R16, R16 ;  /* 0x0000001000107245 */ /* 0x000fc60000201400 */
[----:B------:R-:W-:Y:S01]  /*0800*/  FADD R13, R12, R13 ;  /* 0x0000000d0c0d7221 */ /* 0x000fe20000000000 */
[----:B------:R-:W-:-:S03]  /*0810*/  I2FP.F32.S32 R20, R20 ;  /* 0x0000001400147245 */ /* 0x000fc60000201400 */
[----:B------:R-:W-:Y:S01]  /*0820*/  FADD R13, R13, R16 ;  /* 0x000000100d0d7221 */ /* 0x000fe20000000000 */
[----:B-----5:R-:W-:-:S03]  /*0830*/  IMAD R21, R21, R6, RZ ;  /* 0x0000000615157224 */ /* 0x020fc600078e02ff */
[----:B------:R-:W-:Y:S02]  /*0840*/  FADD R13, R13, R20 ;  /* 0x000000140d0d7221 */ /* 0x000fe40000000000 */
[----:B------:R-:W-:-:S05]  /*0850*/  I2FP.F32.S32 R12, R21 ;  /* 0x00000015000c7245 */ /* 0x000fca0000201400 */
[----:B------:R-:W-:-:S07]  /*0860*/  FADD R12, R13, R12 ;  /* 0x0000000c0d0c7221 */ /* 0x000fce0000000000 */
.L_x_3:
[----:B------:R-:W-:Y:S05]  /*0870*/  @!P1 BRA `(.L_x_2) ;  /* 0x0000000000849947 */ /* 0x000fea0003800000 */
[----:B------:R-:W1:Y:S01]  /*0880*/  LDC.64 R18, c[0x0][0x388] ;  /* 0x0000e200ff127b82 */ /* 0x000e620000000a00 */
[----:B------:R-:W-:Y:S02]  /*0890*/  ISETP.NE.AND P0, PT, R8, 0x1, PT ;  /* 0x000000010800780c */ /* 0x000fe40003f05270 */
[----:B------:R-:W-:-:S04]  /*08a0*/  LOP3.LUT R2, R0, 0x1, RZ, 0xc0, !PT ;  /* 0x0000000100027812 */ /* 0x000fc800078ec0ff */
[----:B------:R-:W-:Y:S01]  /*08b0*/  ISETP.NE.U32.AND P1, PT, R2, 0x1, PT ;  /* 0x000000010200780c */ /* 0x000fe20003f25070 */
[----:B------:R-:W2:Y:S06]  /*08c0*/  LDC.64 R6, c[0x0][0x380] ;  /* 0x0000e000ff067b82 */ /* 0x000eac0000000a00 */
[C---:B------:R-:W-:Y:S01]  /*08d0*/  @P0 IMAD R17, R9.reuse, R0, R5 ;  /* 0x0000000009110224 */ /* 0x040fe200078e0205 */
[----:B------:R-:W-:Y:S01]  /*08e0*/  @P0 IADD3 R13, PT, PT, R4, R9, RZ ;  /* 0x00000009040d0210 */ /* 0x000fe20007ffe0ff */
[----:B------:R-:W3:Y:S01]  /*08f0*/  LDC.64 R14, c[0x0][0x380] ;  /* 0x0000e000ff0e7b82 */ /* 0x000ee20000000a00 */
[----:B------:R-:W-:-:S02]  /*0900*/  @P0 IADD3 R9, PT, PT, R9, 0x2, RZ ;  /* 0x0000000209090810 */ /* 0x000fc40007ffe0ff */
[----:B------:R-:W-:-:S05]  /*0910*/  @P0 IADD3 R21, PT, PT, R17, R0, RZ ;  /* 0x0000000011150210 */ /* 0x000fca0007ffe0ff */
[----:B------:R-:W4:Y:S01]  /*0920*/  LDC.64 R10, c[0x0][0x388] ;  /* 0x0000e200ff0a7b82 */ /* 0x000f220000000a00 */
[----:B-1----:R-:W-:-:S04]  /*0930*/  @P0 IMAD.WIDE.U32 R16, R17, 0x4, R18 ;  /* 0x0000000411100825 */ /* 0x002fc800078e0012 */
[----:B------:R-:W-:Y:S02]  /*0940*/  @P0 IMAD.WIDE.U32 R18, R21, 0x4, R18 ;  /* 0x0000000415120825 */ /* 0x000fe400078e0012 */
[----:B0-----:R-:W5:Y:S02]  /*0950*/  @P0 LDG.E R17, desc[UR6][R16.64] ;  /* 0x0000000610110981 */ /* 0x001f64000c1e1900 */
[----:B--2---:R-:W-:Y:S01]  /*0960*/  @P0 IMAD.WIDE R6, R13, 0x4, R6 ;  /* 0x000000040d060825 */ /* 0x004fe200078e0206 */
[----:B------:R-:W-:Y:S01]  /*0970*/  @!P1 IADD3 R13, PT, PT, R4, R9, RZ ;  /* 0x00000009040d9210 */ /* 0x000fe20007ffe0ff */
[----:B------:R-:W2:Y:S02]  /*0980*/  @P0 LDG.E R19, desc[UR6][R18.64] ;  /* 0x0000000612130981 */ /* 0x000ea4000c1e1900 */
[----:B------:R-:W-:Y:S02]  /*0990*/  @!P1 IMAD R9, R9, R0, R5 ;  /* 0x0000000009099224 */ /* 0x000fe400078e0205 */
[----:B------:R-:W5:Y:S01]  /*09a0*/  @P0 LDG.E R2, desc[UR6][R6.64] ;  /* 0x0000000606020981 */ /* 0x000f62000c1e1900 */
[----:B---3--:R-:W-:-:S03]  /*09b0*/  @!P1 IMAD.WIDE R14, R13, 0x4, R14 ;  /* 0x000000040d0e9825 */ /* 0x008fc600078e020e */
[----:B------:R-:W2:Y:S04]  /*09c0*/  @P0 LDG.E R4, desc[UR6][R6.64+0x4] ;  /* 0x0000040606040981 */ /* 0x000ea8000c1e1900 */
[----:B------:R-:W3:Y:S01]  /*09d0*/  @!P1 LDG.E R14, desc[UR6][R14.64] ;  /* 0x000000060e0e9981 */ /* 0x000ee2000c1e1900 */
[----:B----4-:R-:W-:-:S06]  /*09e0*/  @!P1 IMAD.WIDE.U32 R10, R9, 0x4, R10 ;  /* 0x00000004090a9825 */ /* 0x010fcc00078e000a */
[----:B------:R-:W3:Y:S01]  /*09f0*/  @!P1 LDG.E R11, desc[UR6][R10.64] ;  /* 0x000000060a0b9981 */ /* 0x000ee2000c1e1900 */
[----:B-----5:R-:W-:Y:S02]  /*0a00*/  @P0 IMAD R2, R2, R17, RZ ;  /* 0x0000001102020224 */ /* 0x020fe400078e02ff */
[----:B--2---:R-:W-:-:S03]  /*0a10*/  @P0 IMAD R4, R4, R19, RZ ;  /* 0x0000001304040224 */ /* 0x004fc600078e02ff */
[----:B------:R-:W-:Y:S02]  /*0a20*/  @P0 I2FP.F32.S32 R9, R2 ;  /* 0x0000000200090245 */ /* 0x000fe40000201400 */
[----:B------:R-:W-:-:S03]  /*0a30*/  @P0 I2FP.F32.S32 R13, R4 ;  /* 0x00000004000d0245 */ /* 0x000fc60000201400 */
[----:B------:R-:W-:Y:S01]  /*0a40*/  @P0 FADD R4, R12, R9 ;  /* 0x000000090c040221 */ /* 0x000fe20000000000 */
[----:B---3--:R-:W-:-:S03]  /*0a50*/  @!P1 IMAD R2, R14, R11, RZ ;  /* 0x0000000b0e029224 */ /* 0x008fc600078e02ff */
[----:B------:R-:W-:Y:S02]  /*0a60*/  @P0 FADD R12, R4, R13 ;  /* 0x0000000d040c0221 */ /* 0x000fe40000000000 */
[----:B------:R-:W-:-:S05]  /*0a70*/  @!P1 I2FP.F32.S32 R9, R2 ;  /* 0x0000000200099245 */ /* 0x000fca0000201400 */
[----:B------:R-:W-:-:S07]  /*0a80*/  @!P1 FADD R12, R12, R9 ;  /* 0x000000090c0c9221 */ /* 0x000fce0000000000 */
.L_x_2:
[----:B------:R-:W1:Y:S01]  /*0a90*/  LDC.64 R6, c[0x0][0x390] ;  /* 0x0000e400ff067b82 */ /* 0x000e620000000a00 */
[----:B------:R-:W0:Y:S01]  /*0aa0*/  F2I.TRUNC.NTZ R9, R12 ;  /* 0x0000000c00097305 */ /* 0x000e22000020f100 */
[----:B------:R-:W-:-:S04]  /*0ab0*/  IMAD R3, R5, R0, R3 ;  /* 0x0000000005037224 */ /* 0x000fc800078e0203 */
[----:B-1----:R-:W-:-:S05]  /*0ac0*/  IMAD.WIDE R2, R3, 0x4, R6 ;  /* 0x0000000403027825 */ /* 0x002fca00078e0206 */
[----:B0-----:R-:W-:Y:S01]  /*0ad0*/  STG.E desc[UR6][R2.64], R9 ;  /* 0x0000000902007986 */ /* 0x001fe2000c101906 */
[----:B------:R-:W-:Y:S05]  /*0ae0*/  EXIT ;  /* 0x000000000000794d */ /* 0x000fea0003800000 */
.L_x_4:
[----:B------:R-:W-:-:S00]  /*0af0*/  BRA `(.L_x_4) ;  /* 0xfffffffc00fc7947 */ /* 0x000fc0000383ffff */
[----:B------:R-:W-:-:S00]  /*0b00*/  NOP ;  /* 0x0000000000007918 */ /* 0x000fc00000000000 */
[----:B------:R-:W-:-:S00]  /*0b10*/  NOP ;  /* 0x0000000000007918 */ /* 0x000fc00000000000 */
[----:B------:R-:W-:-:S00]  /*0b20*/  NOP ;  /* 0x0000000000007918 */ /* 0x000fc00000000000 */
[----:B------:R-:W-:-:S00]  /*0b30*/  NOP ;  /* 0x0000000000007918 */ /* 0x000fc00000000000 */
[----:B------:R-:W-:-:S00]  /*0b40*/  NOP ;  /* 0x0000000000007918 */ /* 0x000fc00000000000 */
[----:B------:R-:W-:-:S00]  /*0b50*/  NOP ;  /* 0x0000000000007918 */ /* 0x000fc00000000000 */
[----:B------:R-:W-:-:S00]  /*0b60*/  NOP ;  /* 0x0000000000007918 */ /* 0x000fc00000000000 */
[----:B------:R-:W-:-:S00]  /*0b70*/  NOP ;  /* 0x0000000000007918 */ /* 0x000fc00000000000 */
.L_x_8:


//--------------------- .text._Z10stencil_2dPiS_i --------------------------
	.section	.text._Z10stencil_2dPiS_i,"ax",@progbits
	.align	128
        .global         _Z10stencil_2dPiS_i
        .type           _Z10stencil_2dPiS_i,@function
        .size           _Z10stencil_2dPiS_i,(.L_x_9 - _Z10stencil_2dPiS_i)
        .other          _Z10stencil_2dPiS_i,@"STO_CUDA_ENTRY STV_DEFAULT"
_Z10stencil_2dPiS_i:
.text._Z10stencil_2dPiS_i:
[----:B------:R-:W-:Y:S01]  /*0000*/  LDC R1, c[0x0][0x37c] ;  /* 0x0000df00ff017b82 */ /* 0x000fe20000000800 */
[----:B------:R-:W0:Y:S07]  /*0010*/  S2R R5, SR_TID.X ;  /* 0x0000000000057919 */ /* 0x000e2e0000002100 */
[----:B------:R-:W0:Y:S01]  /*0020*/  S2UR UR4, SR_CTAID.X ;  /* 0x00000000000479c3 */ /* 0x000e220000002500 */
[----:B------:R-:W1:Y:S07]  /*0030*/  S2R R6, SR_TID.Y ;  /* 0x0000000000067919 */ /* 0x000e6e0000002200 */
[----:B------:R-:W0:Y:S08]  /*0040*/  LDC R0, c[0x0][0x360] ;  /* 0x0000d800ff007b82 */ /* 0x000e300000000800 */
[----:B------:R-:W2:Y:S08]  /*0050*/  S2UR UR6, SR_CTAID.Y ;  /* 0x00000000000679c3 */ /* 0x000eb00000002600 */
[----:B------:R-:W2:Y:S01]  /*0060*/  LDC R9, c[0x0][0x364] ;  /* 0x0000d900ff097b82 */ /* 0x000ea20000000800 */
[----:B0-----:R-:W-:-:S07]  /*0070*/  IMAD R15, R0, UR4, R5 ;  /* 0x00000004000f7c24 */ /* 0x001fce000f8e0205 */
[----:B------:R-:W0:Y:S01]  /*0080*/  LDC R16, c[0x0][0x390] ;  /* 0x0000e400ff107b82 */ /* 0x000e220000000800 */
[----:B------:R-:W3:Y:S01]  /*0090*/  LDCU.64 UR4, c[0x0][0x358] ;  /* 0x00006b00ff0477ac */ /* 0x000ee20008000a00 */
[----:B------:R-:W-:-:S04]  /*00a0*/  ISETP.GE.AND P0, PT, R15, 0x2, PT ;  /* 0x000000020f00780c */ /* 0x000fc80003f06270 */
[----:B------:R-:W-:Y:S02]  /*00b0*/  ISETP.GT.U32.OR P1, PT, R5, 0x1, !P0 ;  /* 0x000000010500780c */ /* 0x000fe40004724470 */
[----:B------:R-:W4:Y:S01]  /*00c0*/  LDC.64 R2, c[0x0][0x380] ;  /* 0x0000e000ff027b82 */ /* 0x000f220000000a00 */
[----:B-1----:R-:W-:Y:S01]  /*00d0*/  ISETP.GT.U32.OR P0, PT, R6, 0x1, !P0 ;  /* 0x000000010600780c */ /* 0x002fe20004704470 */
[----:B--2---:R-:W-:-:S09]  /*00e0*/  IMAD R4, R9, UR6, R6 ;  /* 0x0000000609047c24 */ /* 0x004fd2000f8e0206 */
[C---:B------:R-:W-:Y:S02]  /*00f0*/  @!P1 VIADD R7, R15.reuse, 0xfffffffe ;  /* 0xfffffffe0f079836 */ /* 0x040fe40000000000 */
[-CC-:B0-----:R-:W-:Y:S02]  /*0100*/  IMAD R0, R15, R16.reuse, R4.reuse ;  /* 0x000000100f007224 */ /* 0x181fe400078e0204 */
[----:B------:R-:W-:-:S04]  /*0110*/  @!P1 IMAD R7, R7, R16, R4 ;  /* 0x0000001007079224 */ /* 0x000fc800078e0204 */
[----:B------:R-:W-:Y:S02]  /*0120*/  @!P1 IMAD R19, R16, 0x22, R7 ;  /* 0x0000002210139824 */ /* 0x000fe400078e0207 */
[----:B----4-:R-:W-:-:S04]  /*0130*/  @!P1 IMAD.WIDE R8, R7, 0x4, R2 ;  /* 0x0000000407089825 */ /* 0x010fc800078e0202 */
[--C-:B------:R-:W-:Y:S01]  /*0140*/  @!P1 IMAD.WIDE R18, R19, 0x4, R2.reuse ;  /* 0x0000000413129825 */ /* 0x100fe200078e0202 */
[----:B---3--:R0:W2:Y:S03]  /*0150*/  @!P1 LDG.E R7, desc[UR4][R8.64] ;  /* 0x0000000408079981 */ /* 0x0080a6000c1e1900 */
[----:B------:R-:W-:Y:S01]  /*0160*/  IMAD.WIDE R2, R0, 0x4, R2 ;  /* 0x0000000400027825 */ /* 0x000fe200078e0202 */
[----:B------:R1:W3:Y:S04]  /*0170*/  @!P1 LDG.E R14, desc[UR4][R18.64] ;  /* 0x00000004120e9981 */ /* 0x0002e8000c1e1900 */
[----:B------:R-:W4:Y:S04]  /*0180*/  @!P0 LDG.E R13, desc[UR4][R2.64+-0x8] ;  /* 0xfffff804020d8981 */ /* 0x000f28000c1e1900 */
[----:B------:R-:W5:Y:S04]  /*0190*/  @!P0 LDG.E R12, desc[UR4][R2.64+0x80] ;  /* 0x00008004020c8981 */ /* 0x000f68000c1e1900 */
[----:B------:R-:W5:Y:S01]  /*01a0*/  LDG.E R11, desc[UR4][R2.64] ;  /* 0x00000004020b7981 */ /* 0x000f62000c1e1900 */
[----:B------:R-:W-:-:S05]  /*01b0*/  VIADD R16, R16, 0xffffffff ;  /* 0xffffffff10107836 */ /* 0x000fca0000000000 */
[----:B------:R-:W-:-:S04]  /*01c0*/  IABS R10, R16 ;  /* 0x00000010000a7213 */ /* 0x000fc80000000000 */
[----:B------:R-:W0:Y:S08]  /*01d0*/  I2F.RP R20, R10 ;  /* 0x0000000a00147306 */ /* 0x000e300000209400 */
[----:B0-----:R-:W0:Y:S02]  /*01e0*/  MUFU.RCP R20, R20 ;  /* 0x0000001400147308 */ /* 0x001e240000001000 */
[----:B0-----:R-:W-:-:S06]  /*01f0*/  VIADD R21, R20, 0xffffffe ;  /* 0x0ffffffe14157836 */ /* 0x001fcc0000000000 */
[----:B------:R-:W1:Y:S01]  /*0200*/  F2I.FTZ.U32.TRUNC.NTZ R9, R21 ;  /* 0x0000001500097305 */ /* 0x000e62000021f000 */
[----:B------:R-:W-:Y:S02]  /*0210*/  VIADD R17, R15, 0x2 ;  /* 0x000000020f117836 */ /* 0x000fe40000000000 */
[----:B------:R-:W-:Y:S01]  /*0220*/  IMAD.MOV.U32 R8, RZ, RZ, RZ ;  /* 0x000000ffff087224 */ /* 0x000fe200078e00ff */
[----:B-1----:R-:W-:-:S05]  /*0230*/  IADD3 R19, PT, PT, RZ, -R9, RZ ;  /* 0x80000009ff137210 */ /* 0x002fca0007ffe0ff */
[----:B------:R-:W-:Y:S01]  /*0240*/  IMAD R15, R19, R10, RZ ;  /* 0x0000000a130f7224 */ /* 0x000fe200078e02ff */
[----:B------:R-:W-:Y:S02]  /*0250*/  IABS R19, R16 ;  /* 0x0000001000137213 */ /* 0x000fe40000000000 */
[----:B------:R-:W-:Y:S01]  /*0260*/  IABS R18, R17 ;  /* 0x0000001100127213 */ /* 0x000fe20000000000 */
[----:B------:R-:W-:Y:S01]  /*0270*/  IMAD.HI.U32 R15, R9, R15, R8 ;  /* 0x0000000f090f7227 */ /* 0x000fe200078e0008 */
[----:B------:R-:W-:-:S05]  /*0280*/  IADD3 R9, PT, PT, RZ, -R19, RZ ;  /* 0x80000013ff097210 */ /* 0x000fca0007ffe0ff */
[----:B------:R-:W-:-:S04]  /*0290*/  IMAD.HI.U32 R8, R15, R18, RZ ;  /* 0x000000120f087227 */ /* 0x000fc800078e00ff */
[----:B------:R-:W-:-:S05]  /*02a0*/  IMAD R19, R8, R9, R18 ;  /* 0x0000000908137224 */ /* 0x000fca00078e0212 */
[----:B------:R-:W-:Y:S01]  /*02b0*/  ISETP.GT.U32.AND P2, PT, R10, R19, PT ;  /* 0x000000130a00720c */ /* 0x000fe20003f44070 */
[----:B------:R-:W0:-:S12]  /*02c0*/  S2R R8, SR_CgaCtaId ;  /* 0x0000000000087919 */ /* 0x000e180000008800 */
[----:B------:R-:W-:-:S05]  /*02d0*/  @!P2 IMAD.IADD R19, R19, 0x1, -R10 ;  /* 0x000000011313a824 */ /* 0x000fca00078e0a0a */
[----:B------:R-:W-:Y:S02]  /*02e0*/  ISETP.GT.U32.AND P3, PT, R10, R19, PT ;  /* 0x000000130a00720c */ /* 0x000fe40003f64070 */
[----:B------:R-:W-:-:S11]  /*02f0*/  ISETP.GE.AND P2, PT, R17, RZ, PT ;  /* 0x000000ff1100720c */ /* 0x000fd60003f46270 */
[----:B------:R-:W-:Y:S01]  /*0300*/  @!P3 IMAD.IADD R19, R19, 0x1, -R10 ;  /* 0x000000011313b824 */ /* 0x000fe200078e0a0a */
[----:B------:R-:W-:Y:S02]  /*0310*/  ISETP.NE.AND P3, PT, R16, RZ, PT ;  /* 0x000000ff1000720c */ /* 0x000fe40003f65270 */
[----:B------:R-:W-:Y:S02]  /*0320*/  LOP3.LUT R16, RZ, R16, RZ, 0x33, !PT ;  /* 0x00000010ff107212 */ /* 0x000fe400078e33ff */
[----:B------:R-:W-:-:S04]  /*0330*/  @!P2 IADD3 R19, PT, PT, -R19, RZ, RZ ;  /* 0x000000ff1313a210 */ /* 0x000fc80007ffe1ff */
[----:B------:R-:W-:Y:S02]  /*0340*/  SEL R19, R16, R19, !P3 ;  /* 0x0000001310137207 */ /* 0x000fe40005800000 */
[----:B------:R-:W-:-:S03]  /*0350*/  MOV R17, 0x400 ;  /* 0x0000040000117802 */ /* 0x000fc60000000f00 */
[----:B------:R-:W-:Y:S01]  /*0360*/  VIADD R19, R19, 0xfffffffe ;  /* 0xfffffffe13137836 */ /* 0x000fe20000000000 */
[----:B0-----:R-:W-:-:S04]  /*0370*/  LEA R17, R8, R17, 0x18 ;  /* 0x0000001108117211 */ /* 0x001fc800078ec0ff */
[----:B------:R-:W-:Y:S01]  /*0380*/  IABS R18, R19 ;  /* 0x0000001300127213 */ /* 0x000fe20000000000 */
[----:B------:R-:W-:-:S03]  /*0390*/  IMAD R19, R5, 0x90, R17 ;  /* 0x0000009005137824 */ /* 0x000fc600078e0211 */
[----:B------:R-:W-:Y:S01]  /*03a0*/  ISETP.GE.AND P2, PT, R18, 0x2, PT ;  /* 0x000000021200780c */ /* 0x000fe20003f46270 */
[----:B------:R-:W-:Y:S01]  /*03b0*/  IMAD R8, R6, 0x4, R19 ;  /* 0x0000000406087824 */ /* 0x000fe200078e0213 */
[----:B------:R-:W-:Y:S04]  /*03c0*/  BSSY.RECONVERGENT B0, `(.L_x_5) ;  /* 0x000002d000007945 */ /* 0x000fe80003800200 */
[----:B--2---:R0:W-:Y:S04]  /*03d0*/  @!P1 STS [R8+0x8], R7 ;  /* 0x0000080708009388 */ /* 0x0041e80000000800 */
[----:B---3--:R0:W-:Y:S04]  /*03e0*/  @!P1 STS [R8+0x1328], R14 ;  /* 0x0013280e08009388 */ /* 0x0081e80000000800 */
[----:B----4-:R0:W-:Y:S04]  /*03f0*/  @!P0 STS [R8+0x120], R13 ;  /* 0x0001200d08008388 */ /* 0x0101e80000000800 */
[----:B-----5:R0:W-:Y:S04]  /*0400*/  @!P0 STS [R8+0x1a8], R12 ;  /* 0x0001a80c08008388 */ /* 0x0201e80000000800 */
[----:B------:R0:W-:Y:S01]  /*0410*/  STS [R8+0x128], R11 ;  /* 0x0001280b08007388 */ /* 0x0001e20000000800 */
[----:B------:R-:W-:Y:S06]  /*0420*/  BAR.SYNC.DEFER_BLOCKING 0x0 ;  /* 0x0000000000007b1d */ /* 0x000fec0000010000 */
[----:B------:R-:W-:Y:S05]  /*0430*/  @!P2 BRA `(.L_x_6) ;  /* 0x000000000094a947 */ /* 0x000fea0003800000 */
[----:B------:R-:W-:-:S04]  /*0440*/  IADD3 R4, PT, PT, R4, 0x2, RZ ;  /* 0x0000000204047810 */ /* 0x000fc80007ffe0ff */
[----:B0-----:R-:W-:Y:S02]  /*0450*/  IABS R14, R4 ;  /* 0x00000004000e7213 */ /* 0x001fe40000000000 */
[----:B------:R-:W-:-:S03]  /*0460*/  ISETP.GE.AND P1, PT, R4, RZ, PT ;  /* 0x000000ff0400720c */ /* 0x000fc60003f26270 */
[----:B------:R-:W-:-:S04]  /*0470*/  IMAD.HI.U32 R12, R15, R14, RZ ;  /* 0x0000000e0f0c7227 */ /* 0x000fc800078e00ff */
[----:B------:R-:W-:-:S05]  /*0480*/  IMAD R9, R12, R9, R14 ;  /* 0x000000090c097224 */ /* 0x000fca00078e020e */
[----:B------:R-:W-:-:S13]  /*0490*/  ISETP.GT.U32.AND P0, PT, R10, R9, PT ;  /* 0x000000090a00720c */ /* 0x000fda0003f04070 */
[----:B------:R-:W-:-:S05]  /*04a0*/  @!P0 IMAD.IADD R9, R9, 0x1, -R10 ;  /* 0x0000000109098824 */ /* 0x000fca00078e0a0a */
[----:B------:R-:W-:-:S13]  /*04b0*/  ISETP.GT.U32.AND P0, PT, R10, R9, PT ;  /* 0x000000090a00720c */ /* 0x000fda0003f04070 */
[----:B------:R-:W-:-:S05]  /*04c0*/  @!P0 IMAD.IADD R9, R9, 0x1, -R10 ;  /* 0x0000000109098824 */ /* 0x000fca00078e0a0a */
[----:B------:R-:W-:-:S04]  /*04d0*/  @!P1 IADD3 R9, PT, PT, -R9, RZ, RZ ;  /* 0x000000ff09099210 */ /* 0x000fc80007ffe1ff */
[----:B------:R-:W-:-:S05]  /*04e0*/  SEL R9, R16, R9, !P3 ;  /* 0x0000000910097207 */ /* 0x000fca0005800000 */
[----:B------:R-:W-:-:S05]  /*04f0*/  VIADD R9, R9, 0xfffffffe ;  /* 0xfffffffe09097836 */ /* 0x000fca0000000000 */
[----:B------:R-:W-:-:S04]  /*0500*/  IABS R4, R9 ;  /* 0x0000000900047213 */ /* 0x000fc80000000000 */
[----:B------:R-:W-:-:S13]  /*0510*/  ISETP.GE.U32.AND P0, PT, R4, 0x2, PT ;  /* 0x000000020400780c */ /* 0x000fda0003f06070 */
[----:B------:R-:W-:Y:S05]  /*0520*/  @!P0 BRA `(.L_x_6) ;  /* 0x0000000000588947 */ /* 0x000fea0003800000 */
[----:B------:R-:W-:Y:S01]  /*0530*/  IMAD R6, R6, 0x4, R17 ;  /* 0x0000000406067824 */ /* 0x000fe200078e0211 */
[----:B------:R-:W-:Y:S01]  /*0540*/  LDS R4, [R8+0x128] ;  /* 0x0001280008047984 */ /* 0x000fe20000000800 */
[----:B------:R-:W0:Y:S01]  /*0550*/  LDC.64 R2, c[0x0][0x388] ;  /* 0x0000e200ff027b82 */ /* 0x000e220000000a00 */
[----:B------:R-:W-:Y:S05]  /*0560*/  WARPSYNC.ALL ;  /* 0x0000000000007948 */ /* 0x000fea0003800000 */
[----:B------:R-:W-:Y:S01]  /*0570*/  IMAD R6, R5, 0x90, R6 ;  /* 0x0000009005067824 */ /* 0x000fe200078e0206 */
[----:B------:R-:W-:Y:S04]  /*0580*/  LDS R7, [R8+0x120] ;  /* 0x0001200008077984 */ /* 0x000fe80000000800 */
[----:B------:R-:W1:Y:S04]  /*0590*/  LDS R5, [R6+0x8] ;  /* 0x0000080006057984 */ /* 0x000e680000000800 */
[----:B------:R-:W-:Y:S04]  /*05a0*/  LDS R9, [R8+0x124] ;  /* 0x0001240008097984 */ /* 0x000fe80000000800 */
[----:B------:R-:W2:Y:S04]  /*05b0*/  LDS R10, [R6+0x98] ;  /* 0x00009800060a7984 */ /* 0x000ea80000000800 */
[----:B------:R-:W-:Y:S01]  /*05c0*/  LDS R11, [R8+0x12c] ;  /* 0x00012c00080b7984 */ /* 0x000fe20000000800 */
[----:B0-----:R-:W-:-:S03]  /*05d0*/  IMAD.WIDE R2, R0, 0x4, R2 ;  /* 0x0000000400027825 */ /* 0x001fc600078e0202 */
[----:B------:R-:W0:Y:S04]  /*05e0*/  LDS R12, [R6+0x1b8] ;  /* 0x0001b800060c7984 */ /* 0x000e280000000800 */
[----:B------:R-:W-:Y:S04]  /*05f0*/  LDS R13, [R8+0x130] ;  /* 0x00013000080d7984 */ /* 0x000fe80000000800 */
[----:B------:R-:W3:Y:S01]  /*0600*/  LDS R14, [R6+0x248] ;  /* 0x00024800060e7984 */ /* 0x000ee20000000800 */
[----:B-1----:R-:W-:-:S04]  /*0610*/  IADD3 R5, PT, PT, R7, R5, -R4 ;  /* 0x0000000507057210 */ /* 0x002fc80007ffe804 */
[----:B--2---:R-:W-:-:S04]  /*0620*/  IADD3 R5, PT, PT, R9, R10, R5 ;  /* 0x0000000a09057210 */ /* 0x004fc80007ffe005 */
[----:B------:R-:W-:-:S04]  /*0630*/  LEA R5, R4, R5, 0x1 ;  /* 0x0000000504057211 */ /* 0x000fc800078e08ff */
[----:B0-----:R-:W-:-:S04]  /*0640*/  IADD3 R5, PT, PT, R11, R12, R5 ;  /* 0x0000000c0b057210 */ /* 0x001fc80007ffe005 */
[----:B---3--:R-:W-:Y:S01]  /*0650*/  IADD3 R5, PT, PT, R13, R14, R5 ;  /* 0x0000000e0d057210 */ /* 0x008fe20007ffe005 */
[----:B------:R-:W-:Y:S06]  /*0660*/  BAR.SYNC.DEFER_BLOCKING 0x0 ;  /* 0x0000000000007b1d */ /* 0x000fec0000010000 */
[----:B------:R-:W-:Y:S01]  /*0670*/  STG.E desc[UR4][R2.64], R5 ;  /* 0x0000000502007986 */ /* 0x000fe2000c101904 */
[----:B------:R-:W-:Y:S05]  /*0680*/  EXIT ;  /* 0x000000000000794d */ /* 0x000fea0003800000 */
.L_x_6:
[----:B------:R-:W-:Y:S05]  /*0690*/  BSYNC.RECONVERGENT B0 ;  /* 0x0000000000007941 */ /* 0x000fea0003800200 */
.L_x_5:
[----:B------:R-:W2:Y:S01]  /*06a0*/  LDG.E R3, desc[UR4][R2.64] ;  /* 0x0000000402037981 */ /* 0x000ea2000c1e1900 */
[----:B------:R-:W1:Y:S02]  /*06b0*/  LDC.64 R4, c[0x0][0x388] ;  /* 0x0000e200ff047b82 */ /* 0x000e640000000a00 */
[----:B-1----:R-:W-:-:S05]  /*06c0*/  IMAD.WIDE R4, R0, 0x4, R4 ;  /* 0x0000000400047825 */ /* 0x002fca00078e0204 */
[----:B--2---:R-:W-:Y:S01]  /*06d0*/  STG.E desc[UR4][R4.64], R3 ;  /* 0x0000000304007986 */ /* 0x004fe2000c101904 */
[----:B------:R-:W-:Y:S05]  /*06e0*/  EXIT ;  /* 0x000000000000794d */ /* 0x000fea0003800000 */
.L_x_7:
        /* <DEDUP_REMOVED lines=9> */
.L_x_9:


//--------------------- .nv.shared.reserved.0     --------------------------
	.section	.nv.shared.reserved.0,"aw",@nobits
	.weak		__nv_reservedSMEM_offset_0_alias
	.size		__nv_reservedSMEM_offset_0_alias, 0, 64
	.other		__nv_reservedSMEM_offset_0_alias,@"STO_CUDA_RESERVED_SHARED STV_DEFAULT"
__nv_reservedSMEM_offset_0_alias:
	.zero		0
	.zero		64


//--------------------- .nv.shared._Z10stencil_2dPiS_i --------------------------
	.section	.nv.shared._Z10stencil_2dPiS_i,"aw",@nobits
	.sectionflags	@""
	.align	4
.nv.shared._Z10stencil_2dPiS_i:
	.zero		6208


//--------------------- .nv.constant0._Z14matrix_mul_gpuPKiS0_Pii --------------------------
	.section	.nv.constant0._Z14matrix_mul_gpuPKiS0_Pii,"a",@progbits
	.sectionflags	@""
	.align	4
.nv.constant0._Z14matrix_mul_gpuPKiS0_Pii:
	.zero		924


//--------------------- .nv.constant0._Z10stencil_2dPiS_i --------------------------
	.section	.nv.constant0._Z10stencil_2dPiS_i,"a",@progbits
	.sectionflags	@""
	.align	4
.nv.constant0._Z10stencil_2dPiS_i:
	.zero		916


//--------------------- SYMBOLS --------------------------

	.type		.nv.reservedSmem.offset0,@object
	.size		.nv.reservedSmem.offset0,0x4
	.type		.nv.reservedSmem.cap,@object
	.size		.nv.reservedSmem.cap,0x4
